	.headerflags	@"EF_CUDA_TEXMODE_UNIFIED EF_CUDA_64BIT_ADDRESS EF_CUDA_ACCELERATORS EF_CUDA_SM90 EF_CUDA_VIRTUAL_SM(EF_CUDA_SM90)"
	.elftype	@"ET_EXEC"


//--------------------- .nv.info                  --------------------------
	.section	.nv.info,"",@"SHT_CUDA_INFO"
	.align	4


	//----- nvinfo : EIATTR_REGCOUNT
	.align		4
        /*0000*/ 	.byte	0x04, 0x2f
        /*0002*/ 	.short	(.L_1 - .L_0)
	.align		4
.L_0:
        /*0004*/ 	.word	index@(triton_poi_fused_convolution_34)
        /*0008*/ 	.word	0x0000000c


	//----- nvinfo : EIATTR_MIN_STACK_SIZE
	.align		4
.L_1:
        /*000c*/ 	.byte	0x04, 0x12
        /*000e*/ 	.short	(.L_3 - .L_2)
	.align		4
.L_2:
        /*0010*/ 	.word	index@(triton_poi_fused_convolution_34)
        /*0014*/ 	.word	0x00000000


	//----- nvinfo : EIATTR_FRAME_SIZE
	.align		4
.L_3:
        /*0018*/ 	.byte	0x04, 0x11
        /*001a*/ 	.short	(.L_5 - .L_4)
	.align		4
.L_4:
        /*001c*/ 	.word	index@(triton_poi_fused_convolution_34)
        /*0020*/ 	.word	0x00000000


	//----- nvinfo : EIATTR_MIN_STACK_SIZE
	.align		4
.L_5:
        /*0024*/ 	.byte	0x04, 0x12
        /*0026*/ 	.short	(.L_7 - .L_6)
	.align		4
.L_6:
        /*0028*/ 	.word	index@(triton_poi_fused_convolution_34)
        /*002c*/ 	.word	0x00000000
.L_7:


//--------------------- .nv.info.triton_poi_fused_convolution_34 --------------------------
	.section	.nv.info.triton_poi_fused_convolution_34,"",@"SHT_CUDA_INFO"
	.sectionflags	@""
	.align	4


	//----- nvinfo : EIATTR_CUDA_API_VERSION
	.align		4
        /*0000*/ 	.byte	0x04, 0x37
        /*0002*/ 	.short	(.L_9 - .L_8)
.L_8:
        /*0004*/ 	.word	0x0000007c


	//----- nvinfo : EIATTR_KPARAM_INFO
	.align		4
.L_9:
        /*0008*/ 	.byte	0x04, 0x17
        /*000a*/ 	.short	(.L_11 - .L_10)
.L_10:
        /*000c*/ 	.word	0x00000000
        /*0010*/ 	.short	0x0002
        /*0012*/ 	.short	0x0010
        /*0014*/ 	.byte	0x00, 0xf0, 0x11, 0x00


	//----- nvinfo : EIATTR_KPARAM_INFO
	.align		4
.L_11:
        /*0018*/ 	.byte	0x04, 0x17
        /*001a*/ 	.short	(.L_13 - .L_12)
.L_12:
        /*001c*/ 	.word	0x00000000
        /*0020*/ 	.short	0x0001
        /*0022*/ 	.short	0x0008
        /*0024*/ 	.byte	0x00, 0xf4, 0x21, 0x00


	//----- nvinfo : EIATTR_KPARAM_INFO
	.align		4
.L_13:
        /*0028*/ 	.byte	0x04, 0x17
        /*002a*/ 	.short	(.L_15 - .L_14)
.L_14:
        /*002c*/ 	.word	0x00000000
        /*0030*/ 	.short	0x0000
        /*0032*/ 	.short	0x0000
        /*0034*/ 	.byte	0x00, 0xf4, 0x21, 0x00


	//----- nvinfo : EIATTR_SPARSE_MMA_MASK
	.align		4
.L_15:
        /*0038*/ 	.byte	0x03, 0x50
        /*003a*/ 	.short	0x0000


	//----- nvinfo : EIATTR_MAXREG_COUNT
	.align		4
        /*003c*/ 	.byte	0x03, 0x1b
        /*003e*/ 	.short	0x00ff


	//----- nvinfo : EIATTR_EXIT_INSTR_OFFSETS
	.align		4
        /*0040*/ 	.byte	0x04, 0x1c
        /*0042*/ 	.short	(.L_17 - .L_16)


	//   ....[0]....
.L_16:
        /*0044*/ 	.word	0x000001b0


	//   ....[1]....
        /*0048*/ 	.word	0x000001d0


	//----- nvinfo : EIATTR_REQNTID
	.align		4
.L_17:
        /*004c*/ 	.byte	0x04, 0x10
        /*004e*/ 	.short	(.L_19 - .L_18)
.L_18:
        /*0050*/ 	.word	0x00000020
        /*0054*/ 	.word	0x00000001
        /*0058*/ 	.word	0x00000001


	//----- nvinfo : EIATTR_CBANK_PARAM_SIZE
	.align		4
.L_19:
        /*005c*/ 	.byte	0x03, 0x19
        /*005e*/ 	.short	0x0014


	//----- nvinfo : EIATTR_PARAM_CBANK
	.align		4
        /*0060*/ 	.byte	0x04, 0x0a
        /*0062*/ 	.short	(.L_21 - .L_20)
	.align		4
.L_20:
        /*0064*/ 	.word	index@(.nv.constant0.triton_poi_fused_convolution_34)
        /*0068*/ 	.short	0x0210
        /*006a*/ 	.short	0x0014


	//----- nvinfo : EIATTR_SW_WAR
	.align		4
.L_21:
        /*006c*/ 	.byte	0x04, 0x36
        /*006e*/ 	.short	(.L_23 - .L_22)
.L_22:
        /*0070*/ 	.word	0x00000008
.L_23:


//--------------------- .nv.callgraph             --------------------------
	.section	.nv.callgraph,"",@"SHT_CUDA_CALLGRAPH"
	.align	4
	.sectionentsize	8
	.align		4
        /*0000*/ 	.word	0x00000000
	.align		4
        /*0004*/ 	.word	0xffffffff
	.align		4
        /*0008*/ 	.word	0x00000000
	.align		4
        /*000c*/ 	.word	0xfffffffe
	.align		4
        /*0010*/ 	.word	0x00000000
	.align		4
        /*0014*/ 	.word	0xfffffffd
	.align		4
        /*0018*/ 	.word	0x00000000
	.align		4
        /*001c*/ 	.word	0xfffffffc


//--------------------- .text.triton_poi_fused_convolution_34 --------------------------
	.section	.text.triton_poi_fused_convolution_34,"ax",@progbits
	.align	128
        .global         triton_poi_fused_convolution_34
        .type           triton_poi_fused_convolution_34,@function
        .size           triton_poi_fused_convolution_34,(.L_x_1 - triton_poi_fused_convolution_34)
        .other          triton_poi_fused_convolution_34,@"STO_CUDA_ENTRY STV_DEFAULT"
triton_poi_fused_convolution_34:
.text.triton_poi_fused_convolution_34:
[----:B------:R-:W0:Y:S02]  /*0000*/  LDC R1, c[0x0][0x28] ;  /* 0x00000a00ff017b82 */ /* 0x000e240000000800 */
[----:B------:R-:W1:Y:S01]  /*0010*/  S2R R0, SR_TID.X ;  /* 0x0000000000007919 */ /* 0x000e620000002100 */
[----:B------:R-:W2:Y:S01]  /*0020*/  LDC.64 R2, c[0x0][0x210] ;  /* 0x00008400ff027b82 */ /* 0x000ea20000000a00 */
[----:B------:R-:W-:Y:S01]  /*0030*/  ULDC.64 UR4, c[0x0][0x208] ;  /* 0x0000820000047ab9 */ /* 0x000fe20000000a00 */
[----:B------:R-:W3:Y:S06]  /*0040*/  S2R R7, SR_CTAID.X ;  /* 0x0000000000077919 */ /* 0x000eec0000002500 */
[----:B------:R-:W4:Y:S01]  /*0050*/  LDC.64 R4, c[0x0][0x218] ;  /* 0x00008600ff047b82 */ /* 0x000f220000000a00 */
[----:B-1----:R-:W-:Y:S01]  /*0060*/  IMAD.SHL.U32 R0, R0, 0x2, RZ ;  /* 0x0000000200007824 */ /* 0x002fe200078e00ff */
[----:B---3--:R-:W-:-:S04]  /*0070*/  SHF.R.S32.HI R6, RZ, 0x19, R7 ;  /* 0x00000019ff067819 */ /* 0x008fc80000011407 */
[----:B------:R-:W-:Y:S02]  /*0080*/  LOP3.LUT R0, R0, 0x3e, RZ, 0xc0, !PT ;  /* 0x0000003e00007812 */ /* 0x000fe400078ec0ff */
[----:B------:R-:W-:-:S03]  /*0090*/  SGXT R6, R6, 0x1 ;  /* 0x000000010606781a */ /* 0x000fc60000000200 */
[----:B------:R-:W-:-:S04]  /*00a0*/  IMAD R7, R7, 0x40, R0 ;  /* 0x0000004007077824 */ /* 0x000fc800078e0200 */
[C---:B--2---:R-:W-:Y:S01]  /*00b0*/  IMAD.WIDE R2, R7.reuse, 0x4, R2 ;  /* 0x0000000407027825 */ /* 0x044fe200078e0202 */
[----:B------:R-:W-:Y:S02]  /*00c0*/  LEA.HI R6, R6, R7, RZ, 0x2 ;  /* 0x0000000706067211 */ /* 0x000fe400078f10ff */
[----:B------:R-:W-:Y:S02]  /*00d0*/  ISETP.GE.AND P0, PT, R7, 0x40, PT ;  /* 0x000000400700780c */ /* 0x000fe40003f06270 */
[----:B------:R-:W-:-:S04]  /*00e0*/  SHF.R.S32.HI R6, RZ, 0x2, R6 ;  /* 0x00000002ff067819 */ /* 0x000fc80000011406 */
[----:B------:R-:W-:-:S04]  /*00f0*/  LEA.HI R0, R6, R6, RZ, 0x2 ;  /* 0x0000000606007211 */ /* 0x000fc800078f10ff */
[----:B------:R-:W-:Y:S01]  /*0100*/  LOP3.LUT R9, R0, 0xfffffffc, RZ, 0xc0, !PT ;  /* 0xfffffffc00097812 */ /* 0x000fe200078ec0ff */
[----:B------:R-:W-:-:S04]  /*0110*/  IMAD.MOV.U32 R0, RZ, RZ, RZ ;  /* 0x000000ffff007224 */ /* 0x000fc800078e00ff */
[----:B------:R-:W-:Y:S01]  /*0120*/  IMAD.IADD R9, R6, 0x1, -R9 ;  /* 0x0000000106097824 */ /* 0x000fe200078e0a09 */
[----:B------:R-:W-:-:S03]  /*0130*/  CS2R R6, SRZ ;  /* 0x0000000000067805 */ /* 0x000fc6000001ff00 */
[----:B----4-:R-:W-:-:S03]  /*0140*/  IMAD.WIDE R4, R9, 0x4, R4 ;  /* 0x0000000409047825 */ /* 0x010fc600078e0204 */
[----:B------:R-:W2:Y:S01]  /*0150*/  @!P0 LDG.E.64 R6, desc[UR4][R2.64] ;  /* 0x0000000402068981 */ /* 0x000ea2000c1e1b00 */
[----:B------:R-:W-:-:S03]  /*0160*/  IMAD.MOV.U32 R9, RZ, RZ, RZ ;  /* 0x000000ffff097224 */ /* 0x000fc600078e00ff */
[----:B------:R-:W2:Y:S04]  /*0170*/  @!P0 LDG.E.EL R0, desc[UR4][R4.64] ;  /* 0x0000000404008981 */ /* 0x000ea8000c2e1900 */
[----:B------:R-:W3:Y:S01]  /*0180*/  @!P0 LDG.E.EL R9, desc[UR4][R4.64] ;  /* 0x0000000404098981 */ /* 0x000ee2000c2e1900 */
[----:B--2---:R-:W-:Y:S01]  /*0190*/  FADD R7, R0, R7 ;  /* 0x0000000700077221 */ /* 0x004fe20000000000 */
[----:B---3--:R-:W-:Y:S01]  /*01a0*/  FADD R6, R9, R6 ;  /* 0x0000000609067221 */ /* 0x008fe20000000000 */
[----:B------:R-:W-:Y:S06]  /*01b0*/  @P0 EXIT ;  /* 0x000000000000094d */ /* 0x000fec0003800000 */
[----:B------:R-:W-:Y:S01]  /*01c0*/  STG.E.64 desc[UR4][R2.64], R6 ;  /* 0x0000000602007986 */ /* 0x000fe2000c101b04 */
[----:B------:R-:W-:Y:S05]  /*01d0*/  EXIT ;  /* 0x000000000000794d */ /* 0x000fea0003800000 */
.L_x_0:
[----:B------:R-:W-:-:S00]  /*01e0*/  BRA `(.L_x_0) ;  /* 0xfffffffc00fc7947 */ /* 0x000fc0000383ffff */
[----:B------:R-:W-:-:S00]  /*01f0*/  NOP ;  /* 0x0000000000007918 */ /* 0x000fc00000000000 */
        /* <DEDUP_REMOVED lines=8> */
.L_x_1:


//--------------------- .nv.constant0.triton_poi_fused_convolution_34 --------------------------
	.section	.nv.constant0.triton_poi_fused_convolution_34,"a",@progbits
	.sectionflags	@""
	.align	4
.nv.constant0.triton_poi_fused_convolution_34:
	.zero		548
